	.headerflags	@"EF_CUDA_TEXMODE_UNIFIED EF_CUDA_64BIT_ADDRESS EF_CUDA_ACCELERATORS EF_CUDA_SM90 EF_CUDA_VIRTUAL_SM(EF_CUDA_SM90)"
	.elftype	@"ET_EXEC"


//--------------------- .nv.info                  --------------------------
	.section	.nv.info,"",@"SHT_CUDA_INFO"
	.align	4


	//----- nvinfo : EIATTR_REGCOUNT
	.align		4
        /*0000*/ 	.byte	0x04, 0x2f
        /*0002*/ 	.short	(.L_3 - .L_2)
	.align		4
.L_2:
        /*0004*/ 	.word	index@(triton_poi_fused__native_batch_norm_legit_no_training_convolution_relu_7)
        /*0008*/ 	.word	0x00000020


	//----- nvinfo : EIATTR_MIN_STACK_SIZE
	.align		4
.L_3:
        /*000c*/ 	.byte	0x04, 0x12
        /*000e*/ 	.short	(.L_5 - .L_4)
	.align		4
.L_4:
        /*0010*/ 	.word	index@(triton_poi_fused__native_batch_norm_legit_no_training_convolution_relu_7)
        /*0014*/ 	.word	0x00000000


	//----- nvinfo : EIATTR_FRAME_SIZE
	.align		4
.L_5:
        /*0018*/ 	.byte	0x04, 0x11
        /*001a*/ 	.short	(.L_7 - .L_6)
	.align		4
.L_6:
        /*001c*/ 	.word	index@(triton_poi_fused__native_batch_norm_legit_no_training_convolution_relu_7)
        /*0020*/ 	.word	0x00000000


	//----- nvinfo : EIATTR_MIN_STACK_SIZE
	.align		4
.L_7:
        /*0024*/ 	.byte	0x04, 0x12
        /*0026*/ 	.short	(.L_9 - .L_8)
	.align		4
.L_8:
        /*0028*/ 	.word	index@(triton_poi_fused__native_batch_norm_legit_no_training_convolution_relu_7)
        /*002c*/ 	.word	0x00000000
.L_9:


//--------------------- .nv.info.triton_poi_fused__native_batch_norm_legit_no_training_convolution_relu_7 --------------------------
	.section	.nv.info.triton_poi_fused__native_batch_norm_legit_no_training_convolution_relu_7,"",@"SHT_CUDA_INFO"
	.sectionflags	@""
	.align	4


	//----- nvinfo : EIATTR_CUDA_API_VERSION
	.align		4
        /*0000*/ 	.byte	0x04, 0x37
        /*0002*/ 	.short	(.L_11 - .L_10)
.L_10:
        /*0004*/ 	.word	0x0000007c


	//----- nvinfo : EIATTR_KPARAM_INFO
	.align		4
.L_11:
        /*0008*/ 	.byte	0x04, 0x17
        /*000a*/ 	.short	(.L_13 - .L_12)
.L_12:
        /*000c*/ 	.word	0x00000000
        /*0010*/ 	.short	0x0007
        /*0012*/ 	.short	0x0038
        /*0014*/ 	.byte	0x00, 0xf0, 0x11, 0x00


	//----- nvinfo : EIATTR_KPARAM_INFO
	.align		4
.L_13:
        /*0018*/ 	.byte	0x04, 0x17
        /*001a*/ 	.short	(.L_15 - .L_14)
.L_14:
        /*001c*/ 	.word	0x00000000
        /*0020*/ 	.short	0x0006
        /*0022*/ 	.short	0x0030
        /*0024*/ 	.byte	0x00, 0xf4, 0x21, 0x00


	//----- nvinfo : EIATTR_KPARAM_INFO
	.align		4
.L_15:
        /*0028*/ 	.byte	0x04, 0x17
        /*002a*/ 	.short	(.L_17 - .L_16)
.L_16:
        /*002c*/ 	.word	0x00000000
        /*0030*/ 	.short	0x0005
        /*0032*/ 	.short	0x0028
        /*0034*/ 	.byte	0x00, 0xf4, 0x21, 0x00


	//----- nvinfo : EIATTR_KPARAM_INFO
	.align		4
.L_17:
        /*0038*/ 	.byte	0x04, 0x17
        /*003a*/ 	.short	(.L_19 - .L_18)
.L_18:
        /*003c*/ 	.word	0x00000000
        /*0040*/ 	.short	0x0004
        /*0042*/ 	.short	0x0020
        /*0044*/ 	.byte	0x00, 0xf4, 0x21, 0x00


	//----- nvinfo : EIATTR_KPARAM_INFO
	.align		4
.L_19:
        /*0048*/ 	.byte	0x04, 0x17
        /*004a*/ 	.short	(.L_21 - .L_20)
.L_20:
        /*004c*/ 	.word	0x00000000
        /*0050*/ 	.short	0x0003
        /*0052*/ 	.short	0x0018
        /*0054*/ 	.byte	0x00, 0xf4, 0x21, 0x00


	//----- nvinfo : EIATTR_KPARAM_INFO
	.align		4
.L_21:
        /*0058*/ 	.byte	0x04, 0x17
        /*005a*/ 	.short	(.L_23 - .L_22)
.L_22:
        /*005c*/ 	.word	0x00000000
        /*0060*/ 	.short	0x0002
        /*0062*/ 	.short	0x0010
        /*0064*/ 	.byte	0x00, 0xf4, 0x21, 0x00


	//----- nvinfo : EIATTR_KPARAM_INFO
	.align		4
.L_23:
        /*0068*/ 	.byte	0x04, 0x17
        /*006a*/ 	.short	(.L_25 - .L_24)
.L_24:
        /*006c*/ 	.word	0x00000000
        /*0070*/ 	.short	0x0001
        /*0072*/ 	.short	0x0008
        /*0074*/ 	.byte	0x00, 0xf4, 0x21, 0x00


	//----- nvinfo : EIATTR_KPARAM_INFO
	.align		4
.L_25:
        /*0078*/ 	.byte	0x04, 0x17
        /*007a*/ 	.short	(.L_27 - .L_26)
.L_26:
        /*007c*/ 	.word	0x00000000
        /*0080*/ 	.short	0x0000
        /*0082*/ 	.short	0x0000
        /*0084*/ 	.byte	0x00, 0xf4, 0x21, 0x00


	//----- nvinfo : EIATTR_SPARSE_MMA_MASK
	.align		4
.L_27:
        /*0088*/ 	.byte	0x03, 0x50
        /*008a*/ 	.short	0x0000


	//----- nvinfo : EIATTR_MAXREG_COUNT
	.align		4
        /*008c*/ 	.byte	0x03, 0x1b
        /*008e*/ 	.short	0x00ff


	//----- nvinfo : EIATTR_EXIT_INSTR_OFFSETS
	.align		4
        /*0090*/ 	.byte	0x04, 0x1c
        /*0092*/ 	.short	(.L_29 - .L_28)


	//   ....[0]....
.L_28:
        /*0094*/ 	.word	0x000007c0


	//----- nvinfo : EIATTR_REQNTID
	.align		4
.L_29:
        /*0098*/ 	.byte	0x04, 0x10
        /*009a*/ 	.short	(.L_31 - .L_30)
.L_30:
        /*009c*/ 	.word	0x00000080
        /*00a0*/ 	.word	0x00000001
        /*00a4*/ 	.word	0x00000001


	//----- nvinfo : EIATTR_CBANK_PARAM_SIZE
	.align		4
.L_31:
        /*00a8*/ 	.byte	0x03, 0x19
        /*00aa*/ 	.short	0x003c


	//----- nvinfo : EIATTR_PARAM_CBANK
	.align		4
        /*00ac*/ 	.byte	0x04, 0x0a
        /*00ae*/ 	.short	(.L_33 - .L_32)
	.align		4
.L_32:
        /*00b0*/ 	.word	index@(.nv.constant0.triton_poi_fused__native_batch_norm_legit_no_training_convolution_relu_7)
        /*00b4*/ 	.short	0x0210
        /*00b6*/ 	.short	0x003c


	//----- nvinfo : EIATTR_SW_WAR
	.align		4
.L_33:
        /*00b8*/ 	.byte	0x04, 0x36
        /*00ba*/ 	.short	(.L_35 - .L_34)
.L_34:
        /*00bc*/ 	.word	0x00000008
.L_35:


//--------------------- .nv.callgraph             --------------------------
	.section	.nv.callgraph,"",@"SHT_CUDA_CALLGRAPH"
	.align	4
	.sectionentsize	8
	.align		4
        /*0000*/ 	.word	0x00000000
	.align		4
        /*0004*/ 	.word	0xffffffff
	.align		4
        /*0008*/ 	.word	0x00000000
	.align		4
        /*000c*/ 	.word	0xfffffffe
	.align		4
        /*0010*/ 	.word	0x00000000
	.align		4
        /*0014*/ 	.word	0xfffffffd
	.align		4
        /*0018*/ 	.word	0x00000000
	.align		4
        /*001c*/ 	.word	0xfffffffc


//--------------------- .nv.constant4             --------------------------
	.section	.nv.constant4,"a",@progbits
	.align	8
	.align		8
.nv.constant4:
        /*0000*/ 	.dword	_$_str
	.align		8
        /*0008*/ 	.dword	_$_str_$_2


//--------------------- .text.triton_poi_fused__native_batch_norm_legit_no_training_convolution_relu_7 --------------------------
	.section	.text.triton_poi_fused__native_batch_norm_legit_no_training_convolution_relu_7,"ax",@progbits
	.align	128
        .global         triton_poi_fused__native_batch_norm_legit_no_training_convolution_relu_7
        .type           triton_poi_fused__native_batch_norm_legit_no_training_convolution_relu_7,@function
        .size           triton_poi_fused__native_batch_norm_legit_no_training_convolution_relu_7,(.L_x_1 - triton_poi_fused__native_batch_norm_legit_no_training_convolution_relu_7)
        .other          triton_poi_fused__native_batch_norm_legit_no_training_convolution_relu_7,@"STO_CUDA_ENTRY STV_DEFAULT"
triton_poi_fused__native_batch_norm_legit_no_training_convolution_relu_7:
.text.triton_poi_fused__native_batch_norm_legit_no_training_convolution_relu_7:
[----:B------:R-:W-:Y:S01]  /*0000*/  LDC R1, c[0x0][0x28] ;  /* 0x00000a00ff017b82 */ /* 0x000fe20000000800 */
[----:B------:R-:W1:Y:S07]  /*0010*/  S2R R0, SR_TID.X ;  /* 0x0000000000007919 */ /* 0x000e6e0000002100 */
[----:B------:R-:W2:Y:S01]  /*0020*/  LDC.64 R4, c[0x0][0x228] ;  /* 0x00008a00ff047b82 */ /* 0x000ea20000000a00 */
[----:B------:R-:W-:Y:S01]  /*0030*/  ULDC.64 UR4, c[0x0][0x208] ;  /* 0x0000820000047ab9 */ /* 0x000fe20000000a00 */
[----:B------:R-:W3:Y:S06]  /*0040*/  S2R R3, SR_CTAID.X ;  /* 0x0000000000037919 */ /* 0x000eec0000002500 */
[----:B------:R-:W4:Y:S08]  /*0050*/  LDC.64 R28, c[0x0][0x218] ;  /* 0x00008600ff1c7b82 */ /* 0x000f300000000a00 */
[----:B------:R-:W5:Y:S08]  /*0060*/  LDC.64 R26, c[0x0][0x220] ;  /* 0x00008800ff1a7b82 */ /* 0x000f700000000a00 */
[----:B------:R-:W4:Y:S01]  /*0070*/  LDC.64 R22, c[0x0][0x230] ;  /* 0x00008c00ff167b82 */ /* 0x000f220000000a00 */
[----:B-1----:R-:W-:-:S04]  /*0080*/  SHF.L.U32 R0, R0, 0x2, RZ ;  /* 0x0000000200007819 */ /* 0x002fc800000006ff */
[----:B------:R-:W-:-:S04]  /*0090*/  LOP3.LUT R0, R0, 0x1fc, RZ, 0xc0, !PT ;  /* 0x000001fc00007812 */ /* 0x000fc800078ec0ff */
[----:B---3--:R-:W-:-:S04]  /*00a0*/  LEA R0, R3, R0, 0xa ;  /* 0x0000000003007211 */ /* 0x008fc800078e50ff */
[----:B------:R-:W-:Y:S01]  /*00b0*/  IADD3 R2, R0, 0x200, RZ ;  /* 0x0000020000027810 */ /* 0x000fe20007ffe0ff */
[----:B------:R-:W-:-:S04]  /*00c0*/  IMAD.HI R3, R0, 0x78787879, RZ ;  /* 0x7878787900037827 */ /* 0x000fc800078e02ff */
[----:B------:R-:W-:Y:S01]  /*00d0*/  IMAD.HI R2, R2, 0x78787879, RZ ;  /* 0x7878787902027827 */ /* 0x000fe200078e02ff */
[----:B------:R-:W-:-:S04]  /*00e0*/  SHF.R.U32.HI R6, RZ, 0x1f, R3 ;  /* 0x0000001fff067819 */ /* 0x000fc80000011603 */
[----:B------:R-:W-:Y:S02]  /*00f0*/  LEA.HI.SX32 R6, R3, R6, 0x12 ;  /* 0x0000000603067211 */ /* 0x000fe400078f92ff */
[----:B------:R-:W-:Y:S02]  /*0100*/  SHF.R.U32.HI R3, RZ, 0x1f, R2 ;  /* 0x0000001fff037819 */ /* 0x000fe40000011602 */
[----:B------:R-:W-:Y:S02]  /*0110*/  LEA.HI R7, R6, R6, RZ, 0x5 ;  /* 0x0000000606077211 */ /* 0x000fe400078f28ff */
[----:B------:R-:W-:Y:S02]  /*0120*/  LEA.HI.SX32 R3, R2, R3, 0x12 ;  /* 0x0000000302037211 */ /* 0x000fe400078f92ff */
[----:B------:R-:W-:Y:S02]  /*0130*/  LOP3.LUT R7, R7, 0xffffffe0, RZ, 0xc0, !PT ;  /* 0xffffffe007077812 */ /* 0x000fe400078ec0ff */
[----:B------:R-:W-:-:S02]  /*0140*/  LEA.HI R2, R3, R3, RZ, 0x5 ;  /* 0x0000000303027211 */ /* 0x000fc400078f28ff */
[----:B------:R-:W-:Y:S02]  /*0150*/  IADD3 R9, R6, -R7, RZ ;  /* 0x8000000706097210 */ /* 0x000fe40007ffe0ff */
[----:B------:R-:W-:Y:S01]  /*0160*/  LOP3.LUT R2, R2, 0xffffffe0, RZ, 0xc0, !PT ;  /* 0xffffffe002027812 */ /* 0x000fe200078ec0ff */
[----:B------:R-:W1:Y:S02]  /*0170*/  LDC.64 R6, c[0x0][0x210] ;  /* 0x00008400ff067b82 */ /* 0x000e640000000a00 */
[----:B--2---:R-:W-:Y:S01]  /*0180*/  IMAD.WIDE R12, R9, 0x4, R4 ;  /* 0x00000004090c7825 */ /* 0x004fe200078e0204 */
[----:B------:R-:W-:-:S04]  /*0190*/  IADD3 R3, R3, -R2, RZ ;  /* 0x8000000203037210 */ /* 0x000fc80007ffe0ff */
[----:B------:R-:W2:Y:S01]  /*01a0*/  LDG.E.EL R21, desc[UR4][R12.64] ;  /* 0x000000040c157981 */ /* 0x000ea2000c2e1900 */
[----:B------:R-:W-:Y:S02]  /*01b0*/  IMAD.WIDE R24, R3, 0x4, R4 ;  /* 0x0000000403187825 */ /* 0x000fe400078e0204 */
[----:B------:R-:W3:Y:S04]  /*01c0*/  LDC.64 R4, c[0x0][0x238] ;  /* 0x00008e00ff047b82 */ /* 0x000ee80000000a00 */
[----:B------:R-:W2:Y:S01]  /*01d0*/  LDG.E.EL R24, desc[UR4][R24.64] ;  /* 0x0000000418187981 */ /* 0x000ea2000c2e1900 */
[----:B----4-:R-:W-:-:S05]  /*01e0*/  IMAD.WIDE R10, R9, 0x4, R28 ;  /* 0x00000004090a7825 */ /* 0x010fca00078e021c */
[----:B------:R5:W4:Y:S01]  /*01f0*/  LDG.E.EL R19, desc[UR4][R10.64] ;  /* 0x000000040a137981 */ /* 0x000b22000c2e1900 */
[----:B-1----:R-:W-:-:S05]  /*0200*/  IMAD.WIDE R6, R0, 0x4, R6 ;  /* 0x0000000400067825 */ /* 0x002fca00078e0206 */
[----:B------:R-:W4:Y:S01]  /*0210*/  LDG.E.128 R12, desc[UR4][R6.64] ;  /* 0x00000004060c7981 */ /* 0x000f22000c1e1d00 */
[----:B-----5:R-:W-:-:S05]  /*0220*/  IMAD.WIDE R10, R9, 0x4, R26 ;  /* 0x00000004090a7825 */ /* 0x020fca00078e021a */
[----:B------:R-:W5:Y:S01]  /*0230*/  LDG.E.EL R18, desc[UR4][R10.64] ;  /* 0x000000040a127981 */ /* 0x000f62000c2e1900 */
[----:B0-----:R-:W-:-:S04]  /*0240*/  IMAD.WIDE R16, R9, 0x4, R22 ;  /* 0x0000000409107825 */ /* 0x001fc800078e0216 */
[----:B---3--:R-:W-:Y:S02]  /*0250*/  IMAD.WIDE R8, R9, 0x4, R4 ;  /* 0x0000000409087825 */ /* 0x008fe400078e0204 */
[----:B------:R-:W3:Y:S02]  /*0260*/  LDG.E.EL R17, desc[UR4][R16.64] ;  /* 0x0000000410117981 */ /* 0x000ee4000c2e1900 */
[C---:B------:R-:W-:Y:S02]  /*0270*/  IMAD.WIDE R28, R3.reuse, 0x4, R28 ;  /* 0x00000004031c7825 */ /* 0x040fe400078e021c */
[----:B------:R-:W3:Y:S02]  /*0280*/  LDG.E.EL R20, desc[UR4][R8.64] ;  /* 0x0000000408147981 */ /* 0x000ee4000c2e1900 */
[C---:B------:R-:W-:Y:S02]  /*0290*/  IMAD.WIDE R26, R3.reuse, 0x4, R26 ;  /* 0x00000004031a7825 */ /* 0x040fe400078e021a */
[----:B------:R0:W3:Y:S04]  /*02a0*/  LDG.E.EL R16, desc[UR4][R28.64] ;  /* 0x000000041c107981 */ /* 0x0000e8000c2e1900 */
[----:B------:R-:W3:Y:S01]  /*02b0*/  LDG.E.128 R8, desc[UR4][R6.64+0x800] ;  /* 0x0008000406087981 */ /* 0x000ee2000c1e1d00 */
[----:B------:R-:W-:-:S03]  /*02c0*/  IMAD.WIDE R4, R3, 0x4, R4 ;  /* 0x0000000403047825 */ /* 0x000fc600078e0204 */
[----:B------:R-:W3:Y:S01]  /*02d0*/  LDG.E.EL R2, desc[UR4][R26.64] ;  /* 0x000000041a027981 */ /* 0x000ee2000c2e1900 */
[----:B------:R-:W-:-:S03]  /*02e0*/  IMAD.WIDE R22, R3, 0x4, R22 ;  /* 0x0000000403167825 */ /* 0x000fc600078e0216 */
[----:B------:R-:W3:Y:S04]  /*02f0*/  LDG.E.EL R4, desc[UR4][R4.64] ;  /* 0x0000000404047981 */ /* 0x000ee8000c2e1900 */
[----:B------:R1:W3:Y:S01]  /*0300*/  LDG.E.EL R3, desc[UR4][R22.64] ;  /* 0x0000000416037981 */ /* 0x0002e2000c2e1900 */
[----:B--2---:R-:W-:-:S04]  /*0310*/  FADD R21, R21, 9.9999997473787516356e-06 ;  /* 0x3727c5ac15157421 */ /* 0x004fc80000000000 */
[----:B------:R-:W2:Y:S01]  /*0320*/  MUFU.SQRT R25, R21 ;  /* 0x0000001500197308 */ /* 0x000ea20000002000 */
[----:B------:R-:W-:-:S07]  /*0330*/  FADD R24, R24, 9.9999997473787516356e-06 ;  /* 0x3727c5ac18187421 */ /* 0x000fce0000000000 */
[----:B0-----:R-:W0:Y:S01]  /*0340*/  MUFU.SQRT R28, R24 ;  /* 0x00000018001c7308 */ /* 0x001e220000002000 */
[C---:B--2---:R-:W-:Y:S02]  /*0350*/  FSETP.GT.AND P0, PT, R25.reuse, 8.50705917302346158658e+37, PT ;  /* 0x7e8000001900780b */ /* 0x044fe40003f04000 */
[----:B------:R-:W-:Y:S02]  /*0360*/  FSETP.GEU.AND P2, PT, R25, 1.175494350822287508e-38, PT ;  /* 0x008000001900780b */ /* 0x000fe40003f4e000 */
[C---:B0-----:R-:W-:Y:S02]  /*0370*/  FSETP.GT.AND P1, PT, R28.reuse, 8.50705917302346158658e+37, PT ;  /* 0x7e8000001c00780b */ /* 0x041fe40003f24000 */
[----:B------:R-:W-:-:S07]  /*0380*/  FSETP.GEU.AND P3, PT, R28, 1.175494350822287508e-38, PT ;  /* 0x008000001c00780b */ /* 0x000fce0003f6e000 */
[----:B------:R-:W-:Y:S01]  /*0390*/  @P0 FMUL R25, R25, 0.25 ;  /* 0x3e80000019190820 */ /* 0x000fe20000400000 */
[----:B------:R-:W-:-:S03]  /*03a0*/  HFMA2.MMA R24, -RZ, RZ, 1.625, 0 ;  /* 0x3e800000ff187435 */ /* 0x000fc600000001ff */
[----:B------:R-:W-:Y:S01]  /*03b0*/  @!P2 FMUL R25, R25, 16777216 ;  /* 0x4b8000001919a820 */ /* 0x000fe20000400000 */
[----:B------:R-:W-:-:S04]  /*03c0*/  @P1 FMUL R28, R28, 0.25 ;  /* 0x3e8000001c1c1820 */ /* 0x000fc80000400000 */
[----:B------:R-:W-:Y:S01]  /*03d0*/  @!P3 FMUL R28, R28, 16777216 ;  /* 0x4b8000001c1cb820 */ /* 0x000fe20000400000 */
[----:B------:R-:W0:Y:S01]  /*03e0*/  MUFU.RCP R25, R25 ;  /* 0x0000001900197308 */ /* 0x000e220000001000 */
[----:B-1----:R-:W-:-:S07]  /*03f0*/  FSEL R22, R24, 1, P0 ;  /* 0x3f80000018167808 */ /* 0x002fce0000000000 */
[----:B------:R1:W2:Y:S01]  /*0400*/  MUFU.RCP R5, R28 ;  /* 0x0000001c00057308 */ /* 0x0002a20000001000 */
[----:B------:R-:W-:Y:S01]  /*0410*/  FSEL R24, R24, 1, P1 ;  /* 0x3f80000018187808 */ /* 0x000fe20000800000 */
[----:B------:R-:W-:Y:S01]  /*0420*/  @!P2 FMUL R22, R22, 16777216 ;  /* 0x4b8000001616a820 */ /* 0x000fe20000400000 */
[--C-:B----4-:R-:W-:Y:S01]  /*0430*/  FADD R13, R13, R19.reuse ;  /* 0x000000130d0d7221 */ /* 0x110fe20000000000 */
[--C-:B------:R-:W-:Y:S01]  /*0440*/  FADD R12, R12, R19.reuse ;  /* 0x000000130c0c7221 */ /* 0x100fe20000000000 */
[--C-:B------:R-:W-:Y:S01]  /*0450*/  FADD R14, R14, R19.reuse ;  /* 0x000000130e0e7221 */ /* 0x100fe20000000000 */
[----:B------:R-:W-:Y:S01]  /*0460*/  @!P3 FMUL R24, R24, 16777216 ;  /* 0x4b8000001818b820 */ /* 0x000fe20000400000 */
[----:B------:R-:W-:Y:S01]  /*0470*/  FADD R15, R15, R19 ;  /* 0x000000130f0f7221 */ /* 0x000fe20000000000 */
[----:B0-----:R-:W-:Y:S01]  /*0480*/  FMUL R21, R25, R22 ;  /* 0x0000001619157220 */ /* 0x001fe20000400000 */
[C---:B-----5:R-:W-:Y:S01]  /*0490*/  FADD R22, -R18.reuse, R12 ;  /* 0x0000000c12167221 */ /* 0x060fe20000000100 */
[C---:B------:R-:W-:Y:S01]  /*04a0*/  FADD R26, -R18.reuse, R14 ;  /* 0x0000000e121a7221 */ /* 0x040fe20000000100 */
[C---:B-1----:R-:W-:Y:S01]  /*04b0*/  FADD R28, -R18.reuse, R15 ;  /* 0x0000000f121c7221 */ /* 0x042fe20000000100 */
[----:B--2---:R-:W-:Y:S01]  /*04c0*/  FMUL R5, R5, R24 ;  /* 0x0000001805057220 */ /* 0x004fe20000400000 */
[----:B------:R-:W-:-:S02]  /*04d0*/  FADD R24, -R18, R13 ;  /* 0x0000000d12187221 */ /* 0x000fc40000000100 */
[----:B------:R-:W0:Y:S01]  /*04e0*/  LDC.64 R18, c[0x0][0x240] ;  /* 0x00009000ff127b82 */ /* 0x000e220000000a00 */
[C---:B------:R-:W-:Y:S01]  /*04f0*/  FMUL R27, R21.reuse, R22 ;  /* 0x00000016151b7220 */ /* 0x040fe20000400000 */
[C---:B------:R-:W-:Y:S01]  /*0500*/  FMUL R24, R21.reuse, R24 ;  /* 0x0000001815187220 */ /* 0x040fe20000400000 */
[C---:B------:R-:W-:Y:S01]  /*0510*/  FMUL R23, R21.reuse, R26 ;  /* 0x0000001a15177220 */ /* 0x040fe20000400000 */
[----:B------:R-:W-:Y:S01]  /*0520*/  FMUL R25, R21, R28 ;  /* 0x0000001c15197220 */ /* 0x000fe20000400000 */
[--C-:B---3--:R-:W-:Y:S01]  /*0530*/  FADD R9, R9, R16.reuse ;  /* 0x0000001009097221 */ /* 0x108fe20000000000 */
[--C-:B------:R-:W-:Y:S01]  /*0540*/  FADD R8, R8, R16.reuse ;  /* 0x0000001008087221 */ /* 0x100fe20000000000 */
[--C-:B------:R-:W-:Y:S01]  /*0550*/  FADD R10, R10, R16.reuse ;  /* 0x000000100a0a7221 */ /* 0x100fe20000000000 */
[----:B------:R-:W-:Y:S01]  /*0560*/  FADD R11, R11, R16 ;  /* 0x000000100b0b7221 */ /* 0x000fe20000000000 */
[C-C-:B------:R-:W-:Y:S01]  /*0570*/  FFMA R22, R17.reuse, R24, R20.reuse ;  /* 0x0000001811167223 */ /* 0x140fe20000000014 */
[C-C-:B------:R-:W-:Y:S01]  /*0580*/  FFMA R21, R17.reuse, R27, R20.reuse ;  /* 0x0000001b11157223 */ /* 0x140fe20000000014 */
[C-C-:B------:R-:W-:Y:S01]  /*0590*/  FFMA R23, R17.reuse, R23, R20.reuse ;  /* 0x0000001711177223 */ /* 0x140fe20000000014 */
[----:B------:R-:W-:Y:S01]  /*05a0*/  FFMA R17, R17, R25, R20 ;  /* 0x0000001911117223 */ /* 0x000fe20000000014 */
[C---:B------:R-:W-:Y:S01]  /*05b0*/  FADD R20, -R2.reuse, R9 ;  /* 0x0000000902147221 */ /* 0x040fe20000000100 */
[C---:B------:R-:W-:Y:S01]  /*05c0*/  FADD R16, -R2.reuse, R8 ;  /* 0x0000000802107221 */ /* 0x040fe20000000100 */
[C---:B------:R-:W-:Y:S01]  /*05d0*/  FADD R24, -R2.reuse, R10 ;  /* 0x0000000a02187221 */ /* 0x040fe20000000100 */
[----:B------:R-:W-:Y:S01]  /*05e0*/  FADD R2, -R2, R11 ;  /* 0x0000000b02027221 */ /* 0x000fe20000000100 */
[C---:B------:R-:W-:Y:S01]  /*05f0*/  FMUL R20, R5.reuse, R20 ;  /* 0x0000001405147220 */ /* 0x040fe20000400000 */
[C---:B------:R-:W-:Y:S01]  /*0600*/  FMUL R29, R5.reuse, R16 ;  /* 0x00000010051d7220 */ /* 0x040fe20000400000 */
[C---:B------:R-:W-:Y:S01]  /*0610*/  FMUL R27, R5.reuse, R24 ;  /* 0x00000018051b7220 */ /* 0x040fe20000400000 */
[----:B------:R-:W-:Y:S01]  /*0620*/  FMUL R25, R5, R2 ;  /* 0x0000000205197220 */ /* 0x000fe20000400000 */
[C-C-:B------:R-:W-:Y:S01]  /*0630*/  FFMA R5, R3.reuse, R20, R4.reuse ;  /* 0x0000001403057223 */ /* 0x140fe20000000004 */
[C-C-:B------:R-:W-:Y:S01]  /*0640*/  FFMA R20, R3.reuse, R29, R4.reuse ;  /* 0x0000001d03147223 */ /* 0x140fe20000000004 */
[C-C-:B------:R-:W-:Y:S01]  /*0650*/  FFMA R24, R3.reuse, R27, R4.reuse ;  /* 0x0000001b03187223 */ /* 0x140fe20000000004 */
[----:B------:R-:W-:Y:S01]  /*0660*/  FFMA R25, R3, R25, R4 ;  /* 0x0000001903197223 */ /* 0x000fe20000000004 */
[----:B------:R-:W-:Y:S01]  /*0670*/  FSETP.GEU.AND P6, PT, R17, RZ, PT ;  /* 0x000000ff1100720b */ /* 0x000fe20003fce000 */
[----:B0-----:R-:W-:Y:S01]  /*0680*/  IMAD.WIDE R2, R0, 0x4, R18 ;  /* 0x0000000400027825 */ /* 0x001fe200078e0212 */
[----:B------:R-:W-:-:S02]  /*0690*/  FSETP.GEU.AND P0, PT, R23, RZ, PT ;  /* 0x000000ff1700720b */ /* 0x000fc40003f0e000 */
[----:B------:R-:W-:Y:S02]  /*06a0*/  FSETP.GEU.AND P1, PT, R22, RZ, PT ;  /* 0x000000ff1600720b */ /* 0x000fe40003f2e000 */
[----:B------:R-:W-:Y:S02]  /*06b0*/  FSETP.GEU.AND P2, PT, R21, RZ, PT ;  /* 0x000000ff1500720b */ /* 0x000fe40003f4e000 */
[----:B------:R-:W-:Y:S02]  /*06c0*/  SEL R19, R17, RZ, P6 ;  /* 0x000000ff11137207 */ /* 0x000fe40003000000 */
[----:B------:R-:W-:Y:S02]  /*06d0*/  FSETP.GEU.AND P3, PT, R25, RZ, PT ;  /* 0x000000ff1900720b */ /* 0x000fe40003f6e000 */
[----:B------:R-:W-:Y:S02]  /*06e0*/  FSETP.GEU.AND P4, PT, R24, RZ, PT ;  /* 0x000000ff1800720b */ /* 0x000fe40003f8e000 */
[----:B------:R-:W-:-:S02]  /*06f0*/  FSETP.GEU.AND P5, PT, R5, RZ, PT ;  /* 0x000000ff0500720b */ /* 0x000fc40003fae000 */
[----:B------:R-:W-:Y:S02]  /*0700*/  FSETP.GEU.AND P6, PT, R20, RZ, PT ;  /* 0x000000ff1400720b */ /* 0x000fe40003fce000 */
[----:B------:R-:W-:Y:S02]  /*0710*/  SEL R18, R23, RZ, P0 ;  /* 0x000000ff17127207 */ /* 0x000fe40000000000 */
[----:B------:R-:W-:Y:S02]  /*0720*/  SEL R17, R22, RZ, P1 ;  /* 0x000000ff16117207 */ /* 0x000fe40000800000 */
[----:B------:R-:W-:Y:S02]  /*0730*/  SEL R16, R21, RZ, P2 ;  /* 0x000000ff15107207 */ /* 0x000fe40001000000 */
[----:B------:R-:W-:Y:S02]  /*0740*/  SEL R23, R25, RZ, P3 ;  /* 0x000000ff19177207 */ /* 0x000fe40001800000 */
[----:B------:R-:W-:-:S02]  /*0750*/  SEL R22, R24, RZ, P4 ;  /* 0x000000ff18167207 */ /* 0x000fc40002000000 */
[----:B------:R-:W-:Y:S02]  /*0760*/  SEL R21, R5, RZ, P5 ;  /* 0x000000ff05157207 */ /* 0x000fe40002800000 */
[----:B------:R-:W-:Y:S01]  /*0770*/  SEL R20, R20, RZ, P6 ;  /* 0x000000ff14147207 */ /* 0x000fe20003000000 */
[----:B------:R-:W-:Y:S04]  /*0780*/  STG.E.128 desc[UR4][R6.64], R12 ;  /* 0x0000000c06007986 */ /* 0x000fe8000c101d04 */
[----:B------:R-:W-:Y:S04]  /*0790*/  STG.E.128 desc[UR4][R6.64+0x800], R8 ;  /* 0x0008000806007986 */ /* 0x000fe8000c101d04 */
[----:B------:R-:W-:Y:S04]  /*07a0*/  STG.E.128 desc[UR4][R2.64], R16 ;  /* 0x0000001002007986 */ /* 0x000fe8000c101d04 */
[----:B------:R-:W-:Y:S01]  /*07b0*/  STG.E.128 desc[UR4][R2.64+0x800], R20 ;  /* 0x0008001402007986 */ /* 0x000fe2000c101d04 */
[----:B------:R-:W-:Y:S05]  /*07c0*/  EXIT ;  /* 0x000000000000794d */ /* 0x000fea0003800000 */
.L_x_0:
[----:B------:R-:W-:-:S00]  /*07d0*/  BRA `(.L_x_0) ;  /* 0xfffffffc00fc7947 */ /* 0x000fc0000383ffff */
[----:B------:R-:W-:-:S00]  /*07e0*/  NOP ;  /* 0x0000000000007918 */ /* 0x000fc00000000000 */
        /* <DEDUP_REMOVED lines=9> */
.L_x_1:


//--------------------- .nv.global.init           --------------------------
	.section	.nv.global.init,"aw",@progbits
.nv.global.init:
	.type		_$_str,@object
	.size		_$_str,(_$_str_$_2 - _$_str)
_$_str:
        /*0000*/ 	.byte	0x5f, 0x5f, 0x43, 0x55, 0x44, 0x41, 0x5f, 0x46, 0x54, 0x5a, 0x00
	.type		_$_str_$_2,@object
	.size		_$_str_$_2,(.L_1 - _$_str_$_2)
_$_str_$_2:
        /*000b*/ 	.byte	0x5f, 0x5f, 0x43, 0x55, 0x44, 0x41, 0x5f, 0x50, 0x52, 0x45, 0x43, 0x5f, 0x53, 0x51, 0x52, 0x54
        /*001b*/ 	.byte	0x00
.L_1:


//--------------------- .nv.constant0.triton_poi_fused__native_batch_norm_legit_no_training_convolution_relu_7 --------------------------
	.section	.nv.constant0.triton_poi_fused__native_batch_norm_legit_no_training_convolution_relu_7,"a",@progbits
	.sectionflags	@""
	.align	4
.nv.constant0.triton_poi_fused__native_batch_norm_legit_no_training_convolution_relu_7:
	.zero		588
